//
// Generated by NVIDIA NVVM Compiler
//
// Compiler Build ID: CL-36424714
// Cuda compilation tools, release 13.0, V13.0.88
// Based on NVVM 20.0.0
//

.version 9.0
.target sm_100
.address_size 64

	// .globl	_Z7processP8EmployeeP6ResultiPi
.global .align 1 .b8 $str[4] = {84, 79, 80};
.global .align 1 .b8 $str$1[8] = {65, 86, 69, 82, 65, 71, 69};
.global .align 1 .b8 $str$2[6] = {76, 69, 65, 83, 84};

.visible .entry _Z7processP8EmployeeP6ResultiPi(
	.param .u64 .ptr .align 1 _Z7processP8EmployeeP6ResultiPi_param_0,
	.param .u64 .ptr .align 1 _Z7processP8EmployeeP6ResultiPi_param_1,
	.param .u32 _Z7processP8EmployeeP6ResultiPi_param_2,
	.param .u64 .ptr .align 1 _Z7processP8EmployeeP6ResultiPi_param_3
)
{
	.local .align 16 .b8 	__local_depot0[528];
	.reg .b64 	%SP;
	.reg .b64 	%SPL;
	.reg .pred 	%p<13>;
	.reg .b16 	%rs<27>;
	.reg .b32 	%r<94>;
	.reg .b32 	%f<3>;
	.reg .b64 	%rd<44>;

	mov.u64 	%SPL, __local_depot0;
	ld.param.u64 	%rd9, [_Z7processP8EmployeeP6ResultiPi_param_0];
	ld.param.u64 	%rd10, [_Z7processP8EmployeeP6ResultiPi_param_1];
	ld.param.u32 	%r13, [_Z7processP8EmployeeP6ResultiPi_param_2];
	ld.param.u64 	%rd11, [_Z7processP8EmployeeP6ResultiPi_param_3];
	add.u64 	%rd1, %SPL, 0;
	add.u64 	%rd2, %SPL, 272;
	mov.u32 	%r14, %ctaid.x;
	mov.u32 	%r15, %ntid.x;
	mov.u32 	%r16, %tid.x;
	mad.lo.s32 	%r1, %r14, %r15, %r16;
	setp.ge.s32 	%p1, %r1, %r13;
	@%p1 bra 	$L__BB0_16;
	cvta.to.global.u64 	%rd14, %rd9;
	mul.wide.s32 	%rd15, %r1, 264;
	add.s64 	%rd16, %rd14, %rd15;
	ld.global.f32 	%f1, [%rd16+260];
	ld.global.u32 	%r17, [%rd16+256];
	ld.global.u32 	%r18, [%rd16+252];
	ld.global.u32 	%r19, [%rd16+248];
	ld.global.u32 	%r20, [%rd16+244];
	ld.global.u32 	%r21, [%rd16+240];
	ld.global.u32 	%r22, [%rd16+236];
	ld.global.u32 	%r23, [%rd16+232];
	ld.global.u32 	%r24, [%rd16+228];
	ld.global.u32 	%r25, [%rd16+224];
	ld.global.u32 	%r26, [%rd16+220];
	ld.global.u32 	%r27, [%rd16+216];
	ld.global.u32 	%r28, [%rd16+212];
	ld.global.u32 	%r29, [%rd16+208];
	ld.global.u32 	%r30, [%rd16+204];
	ld.global.u32 	%r31, [%rd16+200];
	ld.global.u32 	%r32, [%rd16+196];
	ld.global.u32 	%r33, [%rd16+192];
	ld.global.u32 	%r34, [%rd16+188];
	ld.global.u32 	%r35, [%rd16+184];
	ld.global.u32 	%r36, [%rd16+180];
	ld.global.u32 	%r37, [%rd16+176];
	ld.global.u32 	%r38, [%rd16+172];
	ld.global.u32 	%r39, [%rd16+168];
	ld.global.u32 	%r40, [%rd16+164];
	ld.global.u32 	%r41, [%rd16+160];
	ld.global.u32 	%r42, [%rd16+156];
	ld.global.u32 	%r43, [%rd16+152];
	ld.global.u32 	%r44, [%rd16+148];
	ld.global.u32 	%r45, [%rd16+144];
	ld.global.u32 	%r46, [%rd16+140];
	ld.global.u32 	%r47, [%rd16+136];
	ld.global.u32 	%r48, [%rd16+132];
	ld.global.u32 	%r49, [%rd16+128];
	ld.global.u32 	%r50, [%rd16+124];
	ld.global.u32 	%r51, [%rd16+120];
	ld.global.u32 	%r52, [%rd16+116];
	ld.global.u32 	%r53, [%rd16+112];
	ld.global.u32 	%r54, [%rd16+108];
	ld.global.u32 	%r55, [%rd16+104];
	ld.global.u32 	%r56, [%rd16+100];
	ld.global.u32 	%r57, [%rd16+96];
	ld.global.u32 	%r58, [%rd16+92];
	ld.global.u32 	%r59, [%rd16+88];
	ld.global.u32 	%r60, [%rd16+84];
	ld.global.u32 	%r61, [%rd16+80];
	ld.global.u32 	%r62, [%rd16+76];
	ld.global.u32 	%r63, [%rd16+72];
	ld.global.u32 	%r64, [%rd16+68];
	ld.global.u32 	%r65, [%rd16+64];
	ld.global.u32 	%r66, [%rd16+60];
	ld.global.u32 	%r67, [%rd16+56];
	ld.global.u32 	%r68, [%rd16+52];
	ld.global.u32 	%r69, [%rd16+48];
	ld.global.u32 	%r70, [%rd16+44];
	ld.global.u32 	%r71, [%rd16+40];
	ld.global.u32 	%r72, [%rd16+36];
	ld.global.u32 	%r73, [%rd16+32];
	ld.global.u32 	%r74, [%rd16+28];
	ld.global.u32 	%r75, [%rd16+24];
	ld.global.u32 	%r76, [%rd16+20];
	ld.global.u32 	%r77, [%rd16+16];
	ld.global.u32 	%r78, [%rd16+12];
	ld.global.u32 	%r79, [%rd16+8];
	ld.global.u32 	%r80, [%rd16+4];
	ld.global.u32 	%r81, [%rd16];
	bfe.s32 	%r82, %r81, 0, 8;
	cvt.s8.s32 	%rs23, %r82;
	st.local.u32 	[%rd1], %r81;
	st.local.u32 	[%rd1+4], %r80;
	st.local.u32 	[%rd1+8], %r79;
	st.local.u32 	[%rd1+12], %r78;
	st.local.u32 	[%rd1+16], %r77;
	st.local.u32 	[%rd1+20], %r76;
	st.local.u32 	[%rd1+24], %r75;
	st.local.u32 	[%rd1+28], %r74;
	st.local.u32 	[%rd1+32], %r73;
	st.local.u32 	[%rd1+36], %r72;
	st.local.u32 	[%rd1+40], %r71;
	st.local.u32 	[%rd1+44], %r70;
	st.local.u32 	[%rd1+48], %r69;
	st.local.u32 	[%rd1+52], %r68;
	st.local.u32 	[%rd1+56], %r67;
	st.local.u32 	[%rd1+60], %r66;
	st.local.u32 	[%rd1+64], %r65;
	st.local.u32 	[%rd1+68], %r64;
	st.local.u32 	[%rd1+72], %r63;
	st.local.u32 	[%rd1+76], %r62;
	st.local.u32 	[%rd1+80], %r61;
	st.local.u32 	[%rd1+84], %r60;
	st.local.u32 	[%rd1+88], %r59;
	st.local.u32 	[%rd1+92], %r58;
	st.local.u32 	[%rd1+96], %r57;
	st.local.u32 	[%rd1+100], %r56;
	st.local.u32 	[%rd1+104], %r55;
	st.local.u32 	[%rd1+108], %r54;
	st.local.u32 	[%rd1+112], %r53;
	st.local.u32 	[%rd1+116], %r52;
	st.local.u32 	[%rd1+120], %r51;
	st.local.u32 	[%rd1+124], %r50;
	st.local.u32 	[%rd1+128], %r49;
	st.local.u32 	[%rd1+132], %r48;
	st.local.u32 	[%rd1+136], %r47;
	st.local.u32 	[%rd1+140], %r46;
	st.local.u32 	[%rd1+144], %r45;
	st.local.u32 	[%rd1+148], %r44;
	st.local.u32 	[%rd1+152], %r43;
	st.local.u32 	[%rd1+156], %r42;
	st.local.u32 	[%rd1+160], %r41;
	st.local.u32 	[%rd1+164], %r40;
	st.local.u32 	[%rd1+168], %r39;
	st.local.u32 	[%rd1+172], %r38;
	st.local.u32 	[%rd1+176], %r37;
	st.local.u32 	[%rd1+180], %r36;
	st.local.u32 	[%rd1+184], %r35;
	st.local.u32 	[%rd1+188], %r34;
	st.local.u32 	[%rd1+192], %r33;
	st.local.u32 	[%rd1+196], %r32;
	st.local.u32 	[%rd1+200], %r31;
	st.local.u32 	[%rd1+204], %r30;
	st.local.u32 	[%rd1+208], %r29;
	st.local.u32 	[%rd1+212], %r28;
	st.local.u32 	[%rd1+216], %r27;
	st.local.u32 	[%rd1+220], %r26;
	st.local.u32 	[%rd1+224], %r25;
	st.local.u32 	[%rd1+228], %r24;
	st.local.u32 	[%rd1+232], %r23;
	st.local.u32 	[%rd1+236], %r22;
	st.local.u32 	[%rd1+240], %r21;
	st.local.u32 	[%rd1+244], %r20;
	st.local.u32 	[%rd1+248], %r19;
	st.local.u32 	[%rd1+252], %r18;
	st.local.u32 	[%rd1+256], %r17;
	st.local.f32 	[%rd1+260], %f1;
	setp.lt.s16 	%p2, %rs23, 80;
	@%p2 bra 	$L__BB0_16;
	mov.b32 	%r88, 0;
	mov.u64 	%rd42, %rd1;
$L__BB0_3:
	add.s16 	%rs13, %rs23, -97;
	and.b16  	%rs14, %rs13, 255;
	setp.gt.u16 	%p3, %rs14, 25;
	@%p3 bra 	$L__BB0_5;
	add.s16 	%rs15, %rs23, -32;
	st.local.u8 	[%rd42], %rs15;
$L__BB0_5:
	add.s32 	%r3, %r88, 1;
	cvt.u64.u32 	%rd17, %r88;
	add.s64 	%rd18, %rd1, %rd17;
	add.s64 	%rd42, %rd18, 1;
	ld.local.u8 	%rs23, [%rd18+1];
	setp.ne.s16 	%p4, %rs23, 0;
	mov.u32 	%r88, %r3;
	@%p4 bra 	$L__BB0_3;
	ld.local.u8 	%rs24, [%rd1];
	setp.eq.s16 	%p5, %rs24, 0;
	mov.b32 	%r90, 0;
	@%p5 bra 	$L__BB0_9;
	mov.b32 	%r89, 0;
$L__BB0_8:
	add.s32 	%r90, %r89, 1;
	cvt.u64.u32 	%rd19, %r89;
	add.s64 	%rd20, %rd2, %rd19;
	st.local.u8 	[%rd20], %rs24;
	add.s64 	%rd21, %rd1, %rd19;
	ld.local.u8 	%rs24, [%rd21+1];
	setp.ne.s16 	%p6, %rs24, 0;
	mov.u32 	%r89, %r90;
	@%p6 bra 	$L__BB0_8;
$L__BB0_9:
	cvt.u64.u32 	%rd22, %r90;
	add.s64 	%rd23, %rd2, %rd22;
	mov.b16 	%rs16, 45;
	st.local.u8 	[%rd23], %rs16;
	ld.local.u8 	%rs17, [%rd1+256];
	add.s16 	%rs18, %rs17, 48;
	st.local.u8 	[%rd23+1], %rs18;
	add.s32 	%r93, %r90, 3;
	st.local.u8 	[%rd23+2], %rs16;
	ld.local.f32 	%f2, [%rd1+260];
	setp.ltu.f32 	%p7, %f2, 0f47435000;
	setp.ge.f32 	%p8, %f2, 0f46C35000;
	mov.u64 	%rd24, $str$2;
	mov.u64 	%rd25, $str$1;
	selp.b64 	%rd26, %rd25, %rd24, %p8;
	mov.u64 	%rd27, $str;
	selp.b64 	%rd5, %rd26, %rd27, %p7;
	ld.global.nc.u8 	%rs19, [%rd5];
	cvt.u16.u8 	%rs25, %rs19;
	setp.eq.s16 	%p9, %rs25, 0;
	@%p9 bra 	$L__BB0_12;
	mov.b32 	%r91, 0;
	mov.u32 	%r92, %r93;
$L__BB0_11:
	add.s32 	%r93, %r92, 1;
	cvt.u64.u32 	%rd28, %r92;
	add.s64 	%rd29, %rd2, %rd28;
	st.local.u8 	[%rd29], %rs25;
	add.s32 	%r11, %r91, 1;
	cvt.u64.u32 	%rd30, %r91;
	add.s64 	%rd31, %rd5, %rd30;
	ld.global.nc.u8 	%rs20, [%rd31+1];
	cvt.u16.u8 	%rs25, %rs20;
	setp.ne.s16 	%p10, %rs25, 0;
	mov.u32 	%r91, %r11;
	mov.u32 	%r92, %r93;
	@%p10 bra 	$L__BB0_11;
$L__BB0_12:
	cvt.u64.u32 	%rd32, %r93;
	add.s64 	%rd33, %rd2, %rd32;
	mov.b16 	%rs21, 0;
	st.local.u8 	[%rd33], %rs21;
	cvta.to.global.u64 	%rd34, %rd11;
	atom.global.add.u32 	%r87, [%rd34], 1;
	ld.local.u8 	%rs26, [%rd2];
	setp.eq.s16 	%p11, %rs26, 0;
	cvta.to.global.u64 	%rd35, %rd10;
	mul.wide.s32 	%rd36, %r87, 256;
	add.s64 	%rd6, %rd35, %rd36;
	@%p11 bra 	$L__BB0_15;
	mov.b64 	%rd43, 0;
$L__BB0_14:
	add.s64 	%rd38, %rd6, %rd43;
	st.global.u8 	[%rd38], %rs26;
	add.s64 	%rd8, %rd43, 1;
	add.s64 	%rd39, %rd2, %rd43;
	ld.local.u8 	%rs26, [%rd39+1];
	setp.ne.s16 	%p12, %rs26, 0;
	mov.u64 	%rd43, %rd8;
	@%p12 bra 	$L__BB0_14;
$L__BB0_15:
	add.s64 	%rd41, %rd6, %rd32;
	mov.b16 	%rs22, 0;
	st.global.u8 	[%rd41], %rs22;
$L__BB0_16:
	ret;

}


// ===== COMPILED SASS (sm_100) =====

	.target	sm_100

	.elftype	@"ET_EXEC"


//--------------------- .note.nv.tkinfo           --------------------------
	.section	.note.nv.tkinfo,"",@"SHT_NOTE"
	.sectionflags	@"SHF_NOTE_NV_TKINFO"
	.tkinfo
        /*0018*/ 	.word	0x00000002
        /*0030*/ 	.string	""
        /*0030*/ 	.string	"ptxas"
        /*0030*/ 	.string	"Cuda compilation tools, release 13.0, V13.0.88"
        /*0030*/ 	.string	"Build cuda_13.0.r13.0/compiler.36424714_0"
        /*0030*/ 	.string	"-arch sm_100 -m 64 "



//--------------------- .note.nv.cuinfo           --------------------------
	.section	.note.nv.cuinfo,"",@"SHT_NOTE"
	.sectionflags	@"SHF_NOTE_NV_CUINFO"
        /*0018*/ 	.short	0x0002
        /*001a*/ 	.short	0x0064
        /*001c*/ 	.short	0x0082
	.zero		2


//--------------------- .nv.info                  --------------------------
	.section	.nv.info,"",@"SHT_CUDA_INFO"
	.align	4


	//----- nvinfo : EIATTR_REGCOUNT
	.align		4
        /*0000*/ 	.byte	0x04, 0x2f
        /*0002*/ 	.short	(.L_4 - .L_3)
	.align		4
.L_3:
        /*0004*/ 	.word	index@(_Z7processP8EmployeeP6ResultiPi)
        /*0008*/ 	.word	0x0000001e


	//----- nvinfo : EIATTR_FRAME_SIZE
	.align		4
.L_4:
        /*000c*/ 	.byte	0x04, 0x11
        /*000e*/ 	.short	(.L_6 - .L_5)
	.align		4
.L_5:
        /*0010*/ 	.word	index@(_Z7processP8EmployeeP6ResultiPi)
        /*0014*/ 	.word	0x00000210


	//----- nvinfo : EIATTR_MIN_STACK_SIZE
	.align		4
.L_6:
        /*0018*/ 	.byte	0x04, 0x12
        /*001a*/ 	.short	(.L_8 - .L_7)
	.align		4
.L_7:
        /*001c*/ 	.word	index@(_Z7processP8EmployeeP6ResultiPi)
        /*0020*/ 	.word	0x00000210
.L_8:


//--------------------- .nv.compat                --------------------------
	.section	.nv.compat,"",@"SHT_CUDA_COMPAT_INFO"
	.align	4
        /*0000*/ 	.byte	0x02, 0x09, 0x00, 0x00, 0x02, 0x02, 0x01, 0x00, 0x02, 0x05, 0x05, 0x00, 0x03, 0x07, 0x01, 0x01
        /*0010*/ 	.byte	0x02, 0x03, 0x00, 0x00, 0x02, 0x06, 0x01, 0x00, 0x04, 0x0b, 0x08, 0x00, 0x01, 0x00, 0x00, 0x00
        /*0020*/ 	.byte	0x00, 0x00, 0x00, 0x00


//--------------------- .nv.info._Z7processP8EmployeeP6ResultiPi --------------------------
	.section	.nv.info._Z7processP8EmployeeP6ResultiPi,"",@"SHT_CUDA_INFO"
	.sectionflags	@""
	.align	4


	//----- nvinfo : EIATTR_CUDA_API_VERSION
	.align		4
        /*0000*/ 	.byte	0x04, 0x37
        /*0002*/ 	.short	(.L_10 - .L_9)
.L_9:
        /*0004*/ 	.word	0x00000082


	//----- nvinfo : EIATTR_KPARAM_INFO
	.align		4
.L_10:
        /*0008*/ 	.byte	0x04, 0x17
        /*000a*/ 	.short	(.L_12 - .L_11)
.L_11:
        /*000c*/ 	.word	0x00000000
        /*0010*/ 	.short	0x0003
        /*0012*/ 	.short	0x0018
        /*0014*/ 	.byte	0x00, 0xf5, 0x21, 0x00


	//----- nvinfo : EIATTR_KPARAM_INFO
	.align		4
.L_12:
        /*0018*/ 	.byte	0x04, 0x17
        /*001a*/ 	.short	(.L_14 - .L_13)
.L_13:
        /*001c*/ 	.word	0x00000000
        /*0020*/ 	.short	0x0002
        /*0022*/ 	.short	0x0010
        /*0024*/ 	.byte	0x00, 0xf0, 0x11, 0x00


	//----- nvinfo : EIATTR_KPARAM_INFO
	.align		4
.L_14:
        /*0028*/ 	.byte	0x04, 0x17
        /*002a*/ 	.short	(.L_16 - .L_15)
.L_15:
        /*002c*/ 	.word	0x00000000
        /*0030*/ 	.short	0x0001
        /*0032*/ 	.short	0x0008
        /*0034*/ 	.byte	0x00, 0xf5, 0x21, 0x00


	//----- nvinfo : EIATTR_KPARAM_INFO
	.align		4
.L_16:
        /*0038*/ 	.byte	0x04, 0x17
        /*003a*/ 	.short	(.L_18 - .L_17)
.L_17:
        /*003c*/ 	.word	0x00000000
        /*0040*/ 	.short	0x0000
        /*0042*/ 	.short	0x0000
        /*0044*/ 	.byte	0x00, 0xf5, 0x21, 0x00


	//----- nvinfo : EIATTR_SPARSE_MMA_MASK
	.align		4
.L_18:
        /*0048*/ 	.byte	0x03, 0x50
        /*004a*/ 	.short	0x0000


	//----- nvinfo : EIATTR_MAXREG_COUNT
	.align		4
        /*004c*/ 	.byte	0x03, 0x1b
        /*004e*/ 	.short	0x00ff


	//----- nvinfo : EIATTR_MERCURY_ISA_VERSION
	.align		4
        /*0050*/ 	.byte	0x03, 0x5f
        /*0052*/ 	.short	0x0101


	//----- nvinfo : EIATTR_INT_WARP_WIDE_INSTR_OFFSETS
	.align		4
        /*0054*/ 	.byte	0x04, 0x31
        /*0056*/ 	.short	(.L_20 - .L_19)


	//   ....[0]....
.L_19:
        /*0058*/ 	.word	0x00000a60


	//   ....[1]....
        /*005c*/ 	.word	0x00000b30


	//----- nvinfo : EIATTR_VRC_CTA_INIT_COUNT
	.align		4
.L_20:
        /*0060*/ 	.byte	0x02, 0x4a
	.zero		1
	.zero		1


	//----- nvinfo : EIATTR_EXIT_INSTR_OFFSETS
	.align		4
        /*0064*/ 	.byte	0x04, 0x1c
        /*0066*/ 	.short	(.L_22 - .L_21)


	//   ....[0]....
.L_21:
        /*0068*/ 	.word	0x00000080


	//   ....[1]....
        /*006c*/ 	.word	0x00000610


	//   ....[2]....
        /*0070*/ 	.word	0x00000c90


	//----- nvinfo : EIATTR_CRS_STACK_SIZE
	.align		4
.L_22:
        /*0074*/ 	.byte	0x04, 0x1e
        /*0076*/ 	.short	(.L_24 - .L_23)
.L_23:
        /*0078*/ 	.word	0x00000000


	//----- nvinfo : EIATTR_CBANK_PARAM_SIZE
	.align		4
.L_24:
        /*007c*/ 	.byte	0x03, 0x19
        /*007e*/ 	.short	0x0020


	//----- nvinfo : EIATTR_PARAM_CBANK
	.align		4
        /*0080*/ 	.byte	0x04, 0x0a
        /*0082*/ 	.short	(.L_26 - .L_25)
	.align		4
.L_25:
        /*0084*/ 	.word	index@(.nv.constant0._Z7processP8EmployeeP6ResultiPi)
        /*0088*/ 	.short	0x0380
        /*008a*/ 	.short	0x0020


	//----- nvinfo : EIATTR_SW_WAR
	.align		4
.L_26:
        /*008c*/ 	.byte	0x04, 0x36
        /*008e*/ 	.short	(.L_28 - .L_27)
.L_27:
        /*0090*/ 	.word	0x00000008
.L_28:


//--------------------- .nv.callgraph             --------------------------
	.section	.nv.callgraph,"",@"SHT_CUDA_CALLGRAPH"
	.align	4
	.sectionentsize	8
	.align		4
        /*0000*/ 	.word	0x00000000
	.align		4
        /*0004*/ 	.word	0xffffffff
	.align		4
        /*0008*/ 	.word	0x00000000
	.align		4
        /*000c*/ 	.word	0xfffffffe
	.align		4
        /*0010*/ 	.word	0x00000000
	.align		4
        /*0014*/ 	.word	0xfffffffd
	.align		4
        /*0018*/ 	.word	0x00000000
	.align		4
        /*001c*/ 	.word	0xfffffffc


//--------------------- .nv.constant4             --------------------------
	.section	.nv.constant4,"a",@progbits
	.align	8
	.align		8
.nv.constant4:
        /*0000*/ 	.dword	$str
	.align		8
        /*0008*/ 	.dword	$str$1
	.align		8
        /*0010*/ 	.dword	$str$2


//--------------------- .text._Z7processP8EmployeeP6ResultiPi --------------------------
	.section	.text._Z7processP8EmployeeP6ResultiPi,"ax",@progbits
	.align	128
        .global         _Z7processP8EmployeeP6ResultiPi
        .type           _Z7processP8EmployeeP6ResultiPi,@function
        .size           _Z7processP8EmployeeP6ResultiPi,(.L_x_12 - _Z7processP8EmployeeP6ResultiPi)
        .other          _Z7processP8EmployeeP6ResultiPi,@"STO_CUDA_ENTRY STV_DEFAULT"
_Z7processP8EmployeeP6ResultiPi:
.text._Z7processP8EmployeeP6ResultiPi:
[----:B------:R-:W0:Y:S01]  /*0000*/  LDC R1, c[0x0][0x37c] ;  /* 0x0000df00ff017b82 */ /* 0x000e220000000800 */
[----:B------:R-:W1:Y:S07]  /*0010*/  S2R R2, SR_TID.X ;  /* 0x0000000000027919 */ /* 0x000e6e0000002100 */
[----:B------:R-:W1:Y:S01]  /*0020*/  S2UR UR4, SR_CTAID.X ;  /* 0x00000000000479c3 */ /* 0x000e620000002500 */
[----:B------:R-:W2:Y:S01]  /*0030*/  LDCU UR5, c[0x0][0x390] ;  /* 0x00007200ff0577ac */ /* 0x000ea20008000800 */
[----:B0-----:R-:W-:-:S06]  /*0040*/  VIADD R1, R1, 0xfffffdf0 ;  /* 0xfffffdf001017836 */ /* 0x001fcc0000000000 */
[----:B------:R-:W1:Y:S02]  /*0050*/  LDC R0, c[0x0][0x360] ;  /* 0x0000d800ff007b82 */ /* 0x000e640000000800 */
[----:B-1----:R-:W-:-:S05]  /*0060*/  IMAD R0, R0, UR4, R2 ;  /* 0x0000000400007c24 */ /* 0x002fca000f8e0202 */
[----:B--2---:R-:W-:-:S13]  /*0070*/  ISETP.GE.AND P0, PT, R0, UR5, PT ;  /* 0x0000000500007c0c */ /* 0x004fda000bf06270 */
[----:B------:R-:W-:Y:S05]  /*0080*/  @P0 EXIT ;  /* 0x000000000000094d */ /* 0x000fea0003800000 */
[----:B------:R-:W0:Y:S01]  /*0090*/  LDC.64 R2, c[0x0][0x380] ;  /* 0x0000e000ff027b82 */ /* 0x000e220000000a00 */
[----:B------:R-:W1:Y:S01]  /*00a0*/  LDCU.64 UR4, c[0x0][0x358] ;  /* 0x00006b00ff0477ac */ /* 0x000e620008000a00 */
[----:B0-----:R-:W-:-:S05]  /*00b0*/  IMAD.WIDE R2, R0, 0x108, R2 ;  /* 0x0000010800027825 */ /* 0x001fca00078e0202 */
[----:B-1----:R-:W2:Y:S04]  /*00c0*/  LDG.E R7, desc[UR4][R2.64+0xfc] ;  /* 0x0000fc0402077981 */ /* 0x002ea8000c1e1900 */
[----:B------:R-:W2:Y:S04]  /*00d0*/  LDG.E R6, desc[UR4][R2.64+0xf8] ;  /* 0x0000f80402067981 */ /* 0x000ea8000c1e1900 */
[----:B------:R-:W2:Y:S04]  /*00e0*/  LDG.E R5, desc[UR4][R2.64+0xf4] ;  /* 0x0000f40402057981 */ /* 0x000ea8000c1e1900 */
[----:B------:R-:W2:Y:S04]  /*00f0*/  LDG.E R4, desc[UR4][R2.64+0xf0] ;  /* 0x0000f00402047981 */ /* 0x000ea8000c1e1900 */
[----:B------:R-:W3:Y:S04]  /*0100*/  LDG.E R11, desc[UR4][R2.64+0xec] ;  /* 0x0000ec04020b7981 */ /* 0x000ee8000c1e1900 */
[----:B------:R-:W3:Y:S04]  /*0110*/  LDG.E R10, desc[UR4][R2.64+0xe8] ;  /* 0x0000e804020a7981 */ /* 0x000ee8000c1e1900 */
[----:B------:R-:W3:Y:S04]  /*0120*/  LDG.E R9, desc[UR4][R2.64+0xe4] ;  /* 0x0000e40402097981 */ /* 0x000ee8000c1e1900 */
[----:B------:R-:W3:Y:S04]  /*0130*/  LDG.E R8, desc[UR4][R2.64+0xe0] ;  /* 0x0000e00402087981 */ /* 0x000ee8000c1e1900 */
[----:B------:R-:W4:Y:S04]  /*0140*/  LDG.E R15, desc[UR4][R2.64+0xdc] ;  /* 0x0000dc04020f7981 */ /* 0x000f28000c1e1900 */
[----:B------:R-:W4:Y:S04]  /*0150*/  LDG.E R14, desc[UR4][R2.64+0xd8] ;  /* 0x0000d804020e7981 */ /* 0x000f28000c1e1900 */
[----:B------:R-:W4:Y:S04]  /*0160*/  LDG.E R13, desc[UR4][R2.64+0xd4] ;  /* 0x0000d404020d7981 */ /* 0x000f28000c1e1900 */
[----:B------:R-:W4:Y:S04]  /*0170*/  LDG.E R12, desc[UR4][R2.64+0xd0] ;  /* 0x0000d004020c7981 */ /* 0x000f28000c1e1900 */
[----:B------:R-:W5:Y:S04]  /*0180*/  LDG.E R19, desc[UR4][R2.64+0xcc] ;  /* 0x0000cc0402137981 */ /* 0x000f68000c1e1900 */
        /* <DEDUP_REMOVED lines=11> */
[----:B--2---:R0:W-:Y:S04]  /*0240*/  STL.128 [R1+0xf0], R4 ;  /* 0x0000f00401007387 */ /* 0x0041e80000100c00 */
[----:B0-----:R-:W2:Y:S04]  /*0250*/  LDG.E R7, desc[UR4][R2.64+0xac] ;  /* 0x0000ac0402077981 */ /* 0x001ea8000c1e1900 */
[----:B------:R-:W2:Y:S04]  /*0260*/  LDG.E R6, desc[UR4][R2.64+0xa8] ;  /* 0x0000a80402067981 */ /* 0x000ea8000c1e1900 */
[----:B------:R-:W2:Y:S04]  /*0270*/  LDG.E R5, desc[UR4][R2.64+0xa4] ;  /* 0x0000a40402057981 */ /* 0x000ea8000c1e1900 */
[----:B------:R-:W2:Y:S04]  /*0280*/  LDG.E R4, desc[UR4][R2.64+0xa0] ;  /* 0x0000a00402047981 */ /* 0x000ea8000c1e1900 */
[----:B---3--:R0:W-:Y:S04]  /*0290*/  STL.128 [R1+0xe0], R8 ;  /* 0x0000e00801007387 */ /* 0x0081e80000100c00 */
[----:B----4-:R1:W-:Y:S04]  /*02a0*/  STL.128 [R1+0xd0], R12 ;  /* 0x0000d00c01007387 */ /* 0x0103e80000100c00 */
[----:B-----5:R3:W-:Y:S04]  /*02b0*/  STL.128 [R1+0xc0], R16 ;  /* 0x0000c01001007387 */ /* 0x0207e80000100c00 */
[----:B0-----:R-:W4:Y:S04]  /*02c0*/  LDG.E R11, desc[UR4][R2.64+0x9c] ;  /* 0x00009c04020b7981 */ /* 0x001f28000c1e1900 */
[----:B------:R-:W4:Y:S04]  /*02d0*/  LDG.E R10, desc[UR4][R2.64+0x98] ;  /* 0x00009804020a7981 */ /* 0x000f28000c1e1900 */
[----:B------:R-:W4:Y:S04]  /*02e0*/  LDG.E R9, desc[UR4][R2.64+0x94] ;  /* 0x0000940402097981 */ /* 0x000f28000c1e1900 */
[----:B------:R0:W-:Y:S04]  /*02f0*/  STL.128 [R1+0xb0], R20 ;  /* 0x0000b01401007387 */ /* 0x0001e80000100c00 */
[----:B------:R-:W4:Y:S04]  /*0300*/  LDG.E R8, desc[UR4][R2.64+0x90] ;  /* 0x0000900402087981 */ /* 0x000f28000c1e1900 */
[----:B-1----:R-:W5:Y:S04]  /*0310*/  LDG.E R15, desc[UR4][R2.64+0x8c] ;  /* 0x00008c04020f7981 */ /* 0x002f68000c1e1900 */
[----:B------:R-:W5:Y:S04]  /*0320*/  LDG.E R14, desc[UR4][R2.64+0x88] ;  /* 0x00008804020e7981 */ /* 0x000f68000c1e1900 */
[----:B------:R-:W5:Y:S04]  /*0330*/  LDG.E R13, desc[UR4][R2.64+0x84] ;  /* 0x00008404020d7981 */ /* 0x000f68000c1e1900 */
[----:B------:R-:W5:Y:S04]  /*0340*/  LDG.E R12, desc[UR4][R2.64+0x80] ;  /* 0x00008004020c7981 */ /* 0x000f68000c1e1900 */
[----:B---3--:R-:W3:Y:S04]  /*0350*/  LDG.E R19, desc[UR4][R2.64+0x7c] ;  /* 0x00007c0402137981 */ /* 0x008ee8000c1e1900 */
[----:B------:R-:W3:Y:S04]  /*0360*/  LDG.E R18, desc[UR4][R2.64+0x78] ;  /* 0x0000780402127981 */ /* 0x000ee8000c1e1900 */
[----:B------:R-:W3:Y:S04]  /*0370*/  LDG.E R17, desc[UR4][R2.64+0x74] ;  /* 0x0000740402117981 */ /* 0x000ee8000c1e1900 */
[----:B------:R-:W3:Y:S04]  /*0380*/  LDG.E R16, desc[UR4][R2.64+0x70] ;  /* 0x0000700402107981 */ /* 0x000ee8000c1e1900 */
[----:B0-----:R-:W3:Y:S04]  /*0390*/  LDG.E R23, desc[UR4][R2.64+0x6c] ;  /* 0x00006c0402177981 */ /* 0x001ee8000c1e1900 */
[----:B------:R-:W3:Y:S04]  /*03a0*/  LDG.E R22, desc[UR4][R2.64+0x68] ;  /* 0x0000680402167981 */ /* 0x000ee8000c1e1900 */
[----:B------:R-:W3:Y:S04]  /*03b0*/  LDG.E R21, desc[UR4][R2.64+0x64] ;  /* 0x0000640402157981 */ /* 0x000ee8000c1e1900 */
[----:B------:R-:W3:Y:S04]  /*03c0*/  LDG.E R20, desc[UR4][R2.64+0x60] ;  /* 0x0000600402147981 */ /* 0x000ee8000c1e1900 */
[----:B------:R0:W-:Y:S04]  /*03d0*/  STL.128 [R1+0x50], R24 ;  /* 0x0000501801007387 */ /* 0x0001e80000100c00 */
[----:B0-----:R-:W3:Y:S04]  /*03e0*/  LDG.E R25, desc[UR4][R2.64+0x104] ;  /* 0x0001040402197981 */ /* 0x001ee8000c1e1900 */
[----:B------:R-:W3:Y:S04]  /*03f0*/  LDG.E R24, desc[UR4][R2.64+0x100] ;  /* 0x0001000402187981 */ /* 0x000ee8000c1e1900 */
[----:B--2---:R0:W-:Y:S04]  /*0400*/  STL.128 [R1+0xa0], R4 ;  /* 0x0000a00401007387 */ /* 0x0041e80000100c00 */
[----:B0-----:R-:W2:Y:S04]  /*0410*/  LDG.E R4, desc[UR4][R2.64] ;  /* 0x0000000402047981 */ /* 0x001ea8000c1e1900 */
[----:B------:R-:W2:Y:S04]  /*0420*/  LDG.E R7, desc[UR4][R2.64+0xc] ;  /* 0x00000c0402077981 */ /* 0x000ea8000c1e1900 */
[----:B------:R-:W2:Y:S04]  /*0430*/  LDG.E R6, desc[UR4][R2.64+0x8] ;  /* 0x0000080402067981 */ /* 0x000ea8000c1e1900 */
[----:B------:R-:W2:Y:S04]  /*0440*/  LDG.E R5, desc[UR4][R2.64+0x4] ;  /* 0x0000040402057981 */ /* 0x000ea8000c1e1900 */
[----:B----4-:R0:W-:Y:S04]  /*0450*/  STL.128 [R1+0x90], R8 ;  /* 0x0000900801007387 */ /* 0x0101e80000100c00 */
[----:B-----5:R1:W-:Y:S04]  /*0460*/  STL.128 [R1+0x80], R12 ;  /* 0x0000800c01007387 */ /* 0x0203e80000100c00 */
[----:B0-----:R-:W4:Y:S04]  /*0470*/  LDG.E R11, desc[UR4][R2.64+0x1c] ;  /* 0x00001c04020b7981 */ /* 0x001f28000c1e1900 */
[----:B------:R-:W4:Y:S04]  /*0480*/  LDG.E R10, desc[UR4][R2.64+0x18] ;  /* 0x00001804020a7981 */ /* 0x000f28000c1e1900 */
[----:B------:R-:W4:Y:S04]  /*0490*/  LDG.E R9, desc[UR4][R2.64+0x14] ;  /* 0x0000140402097981 */ /* 0x000f28000c1e1900 */
[----:B---3--:R0:W-:Y:S04]  /*04a0*/  STL.128 [R1+0x70], R16 ;  /* 0x0000701001007387 */ /* 0x0081e80000100c00 */
[----:B-1----:R-:W3:Y:S04]  /*04b0*/  LDG.E R15, desc[UR4][R2.64+0x2c] ;  /* 0x00002c04020f7981 */ /* 0x002ee8000c1e1900 */
[----:B------:R-:W3:Y:S04]  /*04c0*/  LDG.E R14, desc[UR4][R2.64+0x28] ;  /* 0x00002804020e7981 */ /* 0x000ee8000c1e1900 */
[----:B------:R-:W3:Y:S04]  /*04d0*/  LDG.E R13, desc[UR4][R2.64+0x24] ;  /* 0x00002404020d7981 */ /* 0x000ee8000c1e1900 */
[----:B------:R1:W-:Y:S04]  /*04e0*/  STL.128 [R1+0x60], R20 ;  /* 0x0000601401007387 */ /* 0x0003e80000100c00 */
[----:B0-----:R-:W5:Y:S04]  /*04f0*/  LDG.E R19, desc[UR4][R2.64+0x3c] ;  /* 0x00003c0402137981 */ /* 0x001f68000c1e1900 */
[----:B------:R-:W5:Y:S04]  /*0500*/  LDG.E R18, desc[UR4][R2.64+0x38] ;  /* 0x0000380402127981 */ /* 0x000f68000c1e1900 */
[----:B------:R-:W5:Y:S04]  /*0510*/  LDG.E R17, desc[UR4][R2.64+0x34] ;  /* 0x0000340402117981 */ /* 0x000f68000c1e1900 */
[----:B-1----:R-:W4:Y:S04]  /*0520*/  LDG.E R23, desc[UR4][R2.64+0x4c] ;  /* 0x00004c0402177981 */ /* 0x002f28000c1e1900 */
[----:B------:R-:W4:Y:S04]  /*0530*/  LDG.E R22, desc[UR4][R2.64+0x48] ;  /* 0x0000480402167981 */ /* 0x000f28000c1e1900 */
[----:B------:R-:W4:Y:S04]  /*0540*/  LDG.E R21, desc[UR4][R2.64+0x44] ;  /* 0x0000440402157981 */ /* 0x000f28000c1e1900 */
[----:B------:R-:W4:Y:S04]  /*0550*/  LDG.E R20, desc[UR4][R2.64+0x40] ;  /* 0x0000400402147981 */ /* 0x000f28000c1e1900 */
[----:B------:R-:W5:Y:S04]  /*0560*/  LDG.E R16, desc[UR4][R2.64+0x30] ;  /* 0x0000300402107981 */ /* 0x000f68000c1e1900 */
[----:B------:R-:W3:Y:S04]  /*0570*/  LDG.E R12, desc[UR4][R2.64+0x20] ;  /* 0x00002004020c7981 */ /* 0x000ee8000c1e1900 */
[----:B------:R-:W3:Y:S04]  /*0580*/  LDG.E R8, desc[UR4][R2.64+0x10] ;  /* 0x0000100402087981 */ /* 0x000ee8000c1e1900 */
[----:B------:R0:W-:Y:S01]  /*0590*/  STL.64 [R1+0x100], R24 ;  /* 0x0001001801007387 */ /* 0x0001e20000100a00 */
[----:B--2---:R-:W-:-:S04]  /*05a0*/  SGXT R0, R4, 0x8 ;  /* 0x000000080400781a */ /* 0x004fc80000000200 */
[----:B------:R-:W-:Y:S01]  /*05b0*/  ISETP.GE.AND P0, PT, R0, 0x50, PT ;  /* 0x000000500000780c */ /* 0x000fe20003f06270 */
[----:B------:R0:W-:Y:S04]  /*05c0*/  STL.128 [R1], R4 ;  /* 0x0000000401007387 */ /* 0x0001e80000100c00 */
[----:B----4-:R0:W-:Y:S04]  /*05d0*/  STL.128 [R1+0x40], R20 ;  /* 0x0000401401007387 */ /* 0x0101e80000100c00 */
[----:B-----5:R0:W-:Y:S04]  /*05e0*/  STL.128 [R1+0x30], R16 ;  /* 0x0000301001007387 */ /* 0x0201e80000100c00 */
[----:B---3--:R0:W-:Y:S04]  /*05f0*/  STL.128 [R1+0x20], R12 ;  /* 0x0000200c01007387 */ /* 0x0081e80000100c00 */
[----:B------:R0:W-:Y:S01]  /*0600*/  STL.128 [R1+0x10], R8 ;  /* 0x0000100801007387 */ /* 0x0001e20000100c00 */
[----:B------:R-:W-:Y:S05]  /*0610*/  @!P0 EXIT ;  /* 0x000000000000894d */ /* 0x000fea0003800000 */
[----:B------:R-:W-:Y:S01]  /*0620*/  BSSY.RECONVERGENT B0, `(.L_x_0) ;  /* 0x000000f000007945 */ /* 0x000fe20003800200 */
[----:B------:R-:W-:Y:S01]  /*0630*/  PRMT R3, R0, 0x7610, R3 ;  /* 0x0000761000037816 */ /* 0x000fe20000000003 */
[----:B------:R-:W-:Y:S02]  /*0640*/  IMAD.MOV.U32 R0, RZ, RZ, RZ ;  /* 0x000000ffff007224 */ /* 0x000fe400078e00ff */
[----:B------:R-:W-:-:S07]  /*0650*/  IMAD.MOV.U32 R2, RZ, RZ, R1 ;  /* 0x000000ffff027224 */ /* 0x000fce00078e0001 */
.L_x_1:
[----:B0-----:R-:W-:-:S05]  /*0660*/  VIADD R4, R3, 0xffffff9f ;  /* 0xffffff9f03047836 */ /* 0x001fca0000000000 */
[----:B------:R-:W-:-:S04]  /*0670*/  LOP3.LUT R4, R4, 0xff, RZ, 0xc0, !PT ;  /* 0x000000ff04047812 */ /* 0x000fc800078ec0ff */
[----:B------:R-:W-:Y:S01]  /*0680*/  ISETP.GT.U32.AND P0, PT, R4, 0x19, PT ;  /* 0x000000190400780c */ /* 0x000fe20003f04070 */
[----:B------:R-:W-:-:S12]  /*0690*/  IMAD.IADD R4, R1, 0x1, R0 ;  /* 0x0000000101047824 */ /* 0x000fd800078e0200 */
[----:B------:R-:W-:-:S05]  /*06a0*/  @!P0 IADD3 R3, PT, PT, R3, -0x20, RZ ;  /* 0xffffffe003038810 */ /* 0x000fca0007ffe0ff */
[----:B------:R0:W-:Y:S04]  /*06b0*/  @!P0 STL.U8 [R2], R3 ;  /* 0x0000000302008387 */ /* 0x0001e80000100000 */
[----:B0-----:R-:W2:Y:S01]  /*06c0*/  LDL.U8 R3, [R4+0x1] ;  /* 0x0000010004037983 */ /* 0x001ea20000100000 */
[----:B------:R-:W-:Y:S02]  /*06d0*/  VIADD R0, R0, 0x1 ;  /* 0x0000000100007836 */ /* 0x000fe40000000000 */
[----:B------:R-:W-:Y:S01]  /*06e0*/  VIADD R2, R4, 0x1 ;  /* 0x0000000104027836 */ /* 0x000fe20000000000 */
[----:B--2---:R-:W-:-:S13]  /*06f0*/  ISETP.NE.AND P0, PT, R3, RZ, PT ;  /* 0x000000ff0300720c */ /* 0x004fda0003f05270 */
[----:B------:R-:W-:Y:S05]  /*0700*/  @P0 BRA `(.L_x_1) ;  /* 0xfffffffc00d40947 */ /* 0x000fea000383ffff */
[----:B------:R-:W-:Y:S05]  /*0710*/  BSYNC.RECONVERGENT B0 ;  /* 0x0000000000007941 */ /* 0x000fea0003800200 */
.L_x_0:
[----:B------:R-:W2:Y:S01]  /*0720*/  LDL.U8 R2, [R1] ;  /* 0x0000000001027983 */ /* 0x000ea20000100000 */
[----:B------:R-:W-:Y:S01]  /*0730*/  BSSY.RECONVERGENT B0, `(.L_x_2) ;  /* 0x000000d000007945 */ /* 0x000fe20003800200 */
[----:B------:R-:W-:Y:S01]  /*0740*/  HFMA2 R0, -RZ, RZ, 0, 0 ;  /* 0x00000000ff007431 */ /* 0x000fe200000001ff */
[----:B--2---:R-:W-:-:S13]  /*0750*/  ISETP.NE.AND P0, PT, R2, RZ, PT ;  /* 0x000000ff0200720c */ /* 0x004fda0003f05270 */
[----:B------:R-:W-:Y:S05]  /*0760*/  @!P0 BRA `(.L_x_3) ;  /* 0x0000000000248947 */ /* 0x000fea0003800000 */
[----:B------:R-:W-:Y:S01]  /*0770*/  BSSY.RECONVERGENT B1, `(.L_x_3) ;  /* 0x0000008000017945 */ /* 0x000fe20003800200 */
[----:B------:R-:W-:-:S07]  /*0780*/  IMAD.MOV.U32 R0, RZ, RZ, RZ ;  /* 0x000000ffff007224 */ /* 0x000fce00078e00ff */
.L_x_4:
[----:B------:R-:W-:-:S05]  /*0790*/  IMAD.IADD R3, R1, 0x1, R0 ;  /* 0x0000000101037824 */ /* 0x000fca00078e0200 */
[----:B------:R0:W-:Y:S04]  /*07a0*/  STL.U8 [R3+0x110], R2 ;  /* 0x0001100203007387 */ /* 0x0001e80000100000 */
[----:B0-----:R-:W2:Y:S01]  /*07b0*/  LDL.U8 R2, [R3+0x1] ;  /* 0x0000010003027983 */ /* 0x001ea20000100000 */
[----:B------:R-:W-:Y:S01]  /*07c0*/  VIADD R0, R0, 0x1 ;  /* 0x0000000100007836 */ /* 0x000fe20000000000 */
[----:B--2---:R-:W-:-:S13]  /*07d0*/  ISETP.NE.AND P0, PT, R2, RZ, PT ;  /* 0x000000ff0200720c */ /* 0x004fda0003f05270 */
[----:B------:R-:W-:Y:S05]  /*07e0*/  @P0 BRA `(.L_x_4) ;  /* 0xfffffffc00e80947 */ /* 0x000fea000383ffff */
[----:B------:R-:W-:Y:S05]  /*07f0*/  BSYNC.RECONVERGENT B1 ;  /* 0x0000000000017941 */ /* 0x000fea0003800200 */
.L_x_3:
[----:B------:R-:W-:Y:S05]  /*0800*/  BSYNC.RECONVERGENT B0 ;  /* 0x0000000000007941 */ /* 0x000fea0003800200 */
.L_x_2:
[----:B------:R-:W-:Y:S01]  /*0810*/  MOV R4, 0x2d ;  /* 0x0000002d00047802 */ /* 0x000fe20000000f00 */
[----:B------:R-:W-:-:S05]  /*0820*/  IMAD.IADD R3, R1, 0x1, R0 ;  /* 0x0000000101037824 */ /* 0x000fca00078e0200 */
[----:B------:R-:W-:Y:S04]  /*0830*/  STL.U8 [R3+0x110], R4 ;  /* 0x0001100403007387 */ /* 0x000fe80000100000 */
[----:B------:R-:W2:Y:S04]  /*0840*/  LDL.U8 R2, [R1+0x100] ;  /* 0x0001000001027983 */ /* 0x000ea80000100000 */
[----:B------:R0:W-:Y:S02]  /*0850*/  STL.U8 [R3+0x112], R4 ;  /* 0x0001120403007387 */ /* 0x0001e40000100000 */
[----:B0-----:R-:W0:Y:S01]  /*0860*/  LDC.64 R4, c[0x4][0x8] ;  /* 0x01000200ff047b82 */ /* 0x001e220000000a00 */
[----:B--2---:R-:W-:-:S05]  /*0870*/  VIADD R2, R2, 0x30 ;  /* 0x0000003002027836 */ /* 0x004fca0000000000 */
[----:B------:R1:W-:Y:S04]  /*0880*/  STL.U8 [R3+0x111], R2 ;  /* 0x0001110203007387 */ /* 0x0003e80000100000 */
[----:B-1----:R-:W2:Y:S02]  /*0890*/  LDL R2, [R1+0x104] ;  /* 0x0001040001027983 */ /* 0x002ea40000100800 */
[----:B--2---:R-:W-:-:S13]  /*08a0*/  FSETP.GE.AND P0, PT, R2, 25000, PT ;  /* 0x46c350000200780b */ /* 0x004fda0003f06000 */
[----:B0-----:R-:W0:Y:S08]  /*08b0*/  @!P0 LDC R4, c[0x4][0x10] ;  /* 0x01000400ff048b82 */ /* 0x001e300000000800 */
[----:B------:R-:W1:Y:S01]  /*08c0*/  @!P0 LDC R5, c[0x4][0x14] ;  /* 0x01000500ff058b82 */ /* 0x000e620000000800 */
[----:B------:R-:W-:-:S13]  /*08d0*/  FSETP.GE.AND P0, PT, R2, 50000, PT ;  /* 0x474350000200780b */ /* 0x000fda0003f06000 */
[----:B0-----:R-:W0:Y:S08]  /*08e0*/  @P0 LDC R4, c[0x4][RZ] ;  /* 0x01000000ff040b82 */ /* 0x001e300000000800 */
[----:B-1----:R-:W1:Y:S01]  /*08f0*/  @P0 LDC R5, c[0x4][0x4] ;  /* 0x01000100ff050b82 */ /* 0x002e620000000800 */
[----:B0-----:R-:W-:Y:S01]  /*0900*/  IMAD.MOV.U32 R2, RZ, RZ, R4 ;  /* 0x000000ffff027224 */ /* 0x001fe200078e0004 */
[----:B-1----:R-:W-:-:S05]  /*0910*/  MOV R3, R5 ;  /* 0x0000000500037202 */ /* 0x002fca0000000f00 */
[----:B------:R-:W2:Y:S01]  /*0920*/  LDG.E.U8.CONSTANT R2, desc[UR4][R2.64] ;  /* 0x0000000402027981 */ /* 0x000ea2000c1e9100 */
[----:B------:R-:W-:Y:S01]  /*0930*/  BSSY.RECONVERGENT B0, `(.L_x_5) ;  /* 0x0000011000007945 */ /* 0x000fe20003800200 */
[----:B------:R-:W-:Y:S01]  /*0940*/  VIADD R0, R0, 0x3 ;  /* 0x0000000300007836 */ /* 0x000fe20000000000 */
[----:B--2---:R-:W-:-:S13]  /*0950*/  ISETP.NE.AND P0, PT, R2, RZ, PT ;  /* 0x000000ff0200720c */ /* 0x004fda0003f05270 */
[----:B------:R-:W-:Y:S05]  /*0960*/  @!P0 BRA `(.L_x_6) ;  /* 0x0000000000348947 */ /* 0x000fea0003800000 */
[----:B------:R-:W-:Y:S01]  /*0970*/  BSSY.RECONVERGENT B1, `(.L_x_6) ;  /* 0x000000c000017945 */ /* 0x000fe20003800200 */
[----:B------:R-:W-:Y:S01]  /*0980*/  PRMT R6, R2, 0x7610, R6 ;  /* 0x0000761002067816 */ /* 0x000fe20000000006 */
[----:B------:R-:W-:-:S07]  /*0990*/  IMAD.MOV.U32 R7, RZ, RZ, RZ ;  /* 0x000000ffff077224 */ /* 0x000fce00078e00ff */
.L_x_7:
[----:B------:R-:W-:Y:S01]  /*09a0*/  IADD3 R2, P0, PT, R7, R4, RZ ;  /* 0x0000000407027210 */ /* 0x000fe20007f1e0ff */
[----:B------:R-:W-:-:S03]  /*09b0*/  IMAD.IADD R8, R1, 0x1, R0 ;  /* 0x0000000101087824 */ /* 0x000fc600078e0200 */
[----:B------:R-:W-:Y:S02]  /*09c0*/  IADD3.X R3, PT, PT, RZ, R5, RZ, P0, !PT ;  /* 0x00000005ff037210 */ /* 0x000fe400007fe4ff */
[----:B------:R0:W-:Y:S04]  /*09d0*/  STL.U8 [R8+0x110], R6 ;  /* 0x0001100608007387 */ /* 0x0001e80000100000 */
[----:B0-----:R-:W2:Y:S01]  /*09e0*/  LDG.E.U8.CONSTANT R6, desc[UR4][R2.64+0x1] ;  /* 0x0000010402067981 */ /* 0x001ea2000c1e9100 */
[----:B------:R-:W-:Y:S02]  /*09f0*/  VIADD R7, R7, 0x1 ;  /* 0x0000000107077836 */ /* 0x000fe40000000000 */
[----:B------:R-:W-:Y:S01]  /*0a00*/  VIADD R0, R0, 0x1 ;  /* 0x0000000100007836 */ /* 0x000fe20000000000 */
[----:B--2---:R-:W-:-:S13]  /*0a10*/  ISETP.NE.AND P0, PT, R6, RZ, PT ;  /* 0x000000ff0600720c */ /* 0x004fda0003f05270 */
[----:B------:R-:W-:Y:S05]  /*0a20*/  @P0 BRA `(.L_x_7) ;  /* 0xfffffffc00dc0947 */ /* 0x000fea000383ffff */
[----:B------:R-:W-:Y:S05]  /*0a30*/  BSYNC.RECONVERGENT B1 ;  /* 0x0000000000017941 */ /* 0x000fea0003800200 */
.L_x_6:
[----:B------:R-:W-:Y:S05]  /*0a40*/  BSYNC.RECONVERGENT B0 ;  /* 0x0000000000007941 */ /* 0x000fea0003800200 */
.L_x_5:
[----:B------:R-:W0:Y:S01]  /*0a50*/  S2R R6, SR_LANEID ;  /* 0x0000000000067919 */ /* 0x000e220000000000 */
[----:B------:R-:W-:Y:S01]  /*0a60*/  VOTEU.ANY UR6, UPT, PT ;  /* 0x0000000000067886 */ /* 0x000fe200038e0100 */
[----:B------:R-:W1:Y:S01]  /*0a70*/  LDC.64 R2, c[0x0][0x398] ;  /* 0x0000e600ff027b82 */ /* 0x000e620000000a00 */
[----:B------:R-:W0:Y:S08]  /*0a80*/  FLO.U32 R5, UR6 ;  /* 0x0000000600057d00 */ /* 0x000e3000080e0000 */
[----:B------:R-:W1:Y:S01]  /*0a90*/  POPC R4, UR6 ;  /* 0x0000000600047d09 */ /* 0x000e620008000000 */
[----:B0-----:R-:W-:-:S13]  /*0aa0*/  ISETP.EQ.U32.AND P0, PT, R5, R6, PT ;  /* 0x000000060500720c */ /* 0x001fda0003f02070 */
[----:B-1----:R0:W2:Y:S02]  /*0ab0*/  @P0 ATOMG.E.ADD.STRONG.GPU PT, R2, desc[UR4][R2.64], R4 ;  /* 0x80000004020209a8 */ /* 0x0020a400081ef104 */
[----:B0-----:R-:W-:-:S05]  /*0ac0*/  IMAD.IADD R3, R1, 0x1, R0 ;  /* 0x0000000101037824 */ /* 0x001fca00078e0200 */
[----:B------:R0:W-:Y:S04]  /*0ad0*/  STL.U8 [R3+0x110], RZ ;  /* 0x000110ff03007387 */ /* 0x0001e80000100000 */
[----:B------:R-:W3:Y:S01]  /*0ae0*/  LDL.U8 R6, [R1+0x110] ;  /* 0x0001100001067983 */ /* 0x000ee20000100000 */
[----:B------:R-:W-:Y:S01]  /*0af0*/  BSSY.RECONVERGENT B0, `(.L_x_8) ;  /* 0x0000018000007945 */ /* 0x000fe20003800200 */
[----:B0-----:R-:W0:Y:S02]  /*0b00*/  S2R R3, SR_LTMASK ;  /* 0x0000000000037919 */ /* 0x001e240000003900 */
[----:B0-----:R-:W-:-:S06]  /*0b10*/  LOP3.LUT R3, R3, UR6, RZ, 0xc0, !PT ;  /* 0x0000000603037c12 */ /* 0x001fcc000f8ec0ff */
[----:B------:R-:W0:Y:S01]  /*0b20*/  POPC R3, R3 ;  /* 0x0000000300037309 */ /* 0x000e220000000000 */
[----:B--2---:R1:W0:Y:S02]  /*0b30*/  SHFL.IDX PT, R2, R2, R5, 0x1f ;  /* 0x00001f0502027589 */ /* 0x00422400000e0000 */
[----:B-1----:R-:W1:Y:S01]  /*0b40*/  LDC.64 R4, c[0x0][0x388] ;  /* 0x0000e200ff047b82 */ /* 0x002e620000000a00 */
[----:B---3--:R-:W-:Y:S02]  /*0b50*/  ISETP.NE.AND P0, PT, R6, RZ, PT ;  /* 0x000000ff0600720c */ /* 0x008fe40003f05270 */
[----:B0-----:R-:W-:-:S05]  /*0b60*/  IADD3 R2, PT, PT, R2, R3, RZ ;  /* 0x0000000302027210 */ /* 0x001fca0007ffe0ff */
[----:B-1----:R-:W-:-:S03]  /*0b70*/  IMAD.WIDE R2, R2, 0x100, R4 ;  /* 0x0000010002027825 */ /* 0x002fc600078e0204 */
[----:B------:R-:W-:-:S05]  /*0b80*/  IADD3 R4, P1, PT, R2, R0, RZ ;  /* 0x0000000002047210 */ /* 0x000fca0007f3e0ff */
[----:B------:R-:W-:Y:S01]  /*0b90*/  IMAD.X R5, RZ, RZ, R3, P1 ;  /* 0x000000ffff057224 */ /* 0x000fe200008e0603 */
[----:B------:R-:W-:Y:S07]  /*0ba0*/  @!P0 BRA `(.L_x_9) ;  /* 0x0000000000308947 */ /* 0x000fee0003800000 */
[----:B------:R-:W-:Y:S01]  /*0bb0*/  PRMT R8, R6, 0x7610, R8 ;  /* 0x0000761006087816 */ /* 0x000fe20000000008 */
[----:B------:R-:W-:Y:S02]  /*0bc0*/  IMAD.MOV.U32 R0, RZ, RZ, RZ ;  /* 0x000000ffff007224 */ /* 0x000fe400078e00ff */
[----:B------:R-:W-:-:S07]  /*0bd0*/  IMAD.MOV.U32 R10, RZ, RZ, RZ ;  /* 0x000000ffff0a7224 */ /* 0x000fce00078e00ff */
.L_x_10:
[----:B------:R-:W-:Y:S01]  /*0be0*/  IADD3 R6, P0, PT, R2, R0, RZ ;  /* 0x0000000002067210 */ /* 0x000fe20007f1e0ff */
[----:B------:R-:W-:-:S03]  /*0bf0*/  IMAD.IADD R9, R1, 0x1, R0 ;  /* 0x0000000101097824 */ /* 0x000fc600078e0200 */
[----:B------:R-:W-:-:S05]  /*0c00*/  IADD3.X R7, PT, PT, R3, R10, RZ, P0, !PT ;  /* 0x0000000a03077210 */ /* 0x000fca00007fe4ff */
[----:B------:R0:W-:Y:S04]  /*0c10*/  STG.E.U8 desc[UR4][R6.64], R8 ;  /* 0x0000000806007986 */ /* 0x0001e8000c101104 */
[----:B0-----:R-:W2:Y:S01]  /*0c20*/  LDL.U8 R8, [R9+0x111] ;  /* 0x0001110009087983 */ /* 0x001ea20000100000 */
[----:B------:R-:W-:-:S05]  /*0c30*/  IADD3 R0, P1, PT, R0, 0x1, RZ ;  /* 0x0000000100007810 */ /* 0x000fca0007f3e0ff */
[----:B------:R-:W-:Y:S01]  /*0c40*/  IMAD.X R10, RZ, RZ, R10, P1 ;  /* 0x000000ffff0a7224 */ /* 0x000fe200008e060a */
[----:B--2---:R-:W-:-:S13]  /*0c50*/  ISETP.NE.AND P0, PT, R8, RZ, PT ;  /* 0x000000ff0800720c */ /* 0x004fda0003f05270 */
[----:B------:R-:W-:Y:S05]  /*0c60*/  @P0 BRA `(.L_x_10) ;  /* 0xfffffffc00dc0947 */ /* 0x000fea000383ffff */
.L_x_9:
[----:B------:R-:W-:Y:S05]  /*0c70*/  BSYNC.RECONVERGENT B0 ;  /* 0x0000000000007941 */ /* 0x000fea0003800200 */
.L_x_8:
[----:B------:R-:W-:Y:S01]  /*0c80*/  STG.E.U8 desc[UR4][R4.64], RZ ;  /* 0x000000ff04007986 */ /* 0x000fe2000c101104 */
[----:B------:R-:W-:Y:S05]  /*0c90*/  EXIT ;  /* 0x000000000000794d */ /* 0x000fea0003800000 */
.L_x_11:
[----:B------:R-:W-:-:S00]  /*0ca0*/  BRA `(.L_x_11) ;  /* 0xfffffffc00fc7947 */ /* 0x000fc0000383ffff */
[----:B------:R-:W-:-:S00]  /*0cb0*/  NOP ;  /* 0x0000000000007918 */ /* 0x000fc00000000000 */
        /* <DEDUP_REMOVED lines=12> */
.L_x_12:


//--------------------- .nv.global.init           --------------------------
	.section	.nv.global.init,"aw",@progbits
.nv.global.init:
	.type		$str,@object
	.size		$str,($str$2 - $str)
$str:
        /*0000*/ 	.byte	0x54, 0x4f, 0x50, 0x00
	.type		$str$2,@object
	.size		$str$2,($str$1 - $str$2)
$str$2:
        /*0004*/ 	.byte	0x4c, 0x45, 0x41, 0x53, 0x54, 0x00
	.type		$str$1,@object
	.size		$str$1,(.L_1 - $str$1)
$str$1:
        /*000a*/ 	.byte	0x41, 0x56, 0x45, 0x52, 0x41, 0x47, 0x45, 0x00
.L_1:


//--------------------- .nv.shared.reserved.0     --------------------------
	.section	.nv.shared.reserved.0,"aw",@nobits
	.weak		__nv_reservedSMEM_offset_0_alias
	.size		__nv_reservedSMEM_offset_0_alias, 0, 64
	.other		__nv_reservedSMEM_offset_0_alias,@"STO_CUDA_RESERVED_SHARED STV_DEFAULT"
__nv_reservedSMEM_offset_0_alias:
	.zero		0
	.zero		64


//--------------------- .nv.constant0._Z7processP8EmployeeP6ResultiPi --------------------------
	.section	.nv.constant0._Z7processP8EmployeeP6ResultiPi,"a",@progbits
	.sectionflags	@""
	.align	4
.nv.constant0._Z7processP8EmployeeP6ResultiPi:
	.zero		928


//--------------------- SYMBOLS --------------------------

	.type		.nv.reservedSmem.offset0,@object
	.size		.nv.reservedSmem.offset0,0x4
